	.headerflags	@"EF_CUDA_TEXMODE_UNIFIED EF_CUDA_64BIT_ADDRESS EF_CUDA_ACCELERATORS EF_CUDA_SM90 EF_CUDA_VIRTUAL_SM(EF_CUDA_SM90)"
	.elftype	@"ET_EXEC"


//--------------------- .nv.info                  --------------------------
	.section	.nv.info,"",@"SHT_CUDA_INFO"
	.align	4


	//----- nvinfo : EIATTR_REGCOUNT
	.align		4
        /*0000*/ 	.byte	0x04, 0x2f
        /*0002*/ 	.short	(.L_1 - .L_0)
	.align		4
.L_0:
        /*0004*/ 	.word	index@(triton_poi_fused_convolution_9)
        /*0008*/ 	.word	0x0000000c


	//----- nvinfo : EIATTR_MIN_STACK_SIZE
	.align		4
.L_1:
        /*000c*/ 	.byte	0x04, 0x12
        /*000e*/ 	.short	(.L_3 - .L_2)
	.align		4
.L_2:
        /*0010*/ 	.word	index@(triton_poi_fused_convolution_9)
        /*0014*/ 	.word	0x00000000


	//----- nvinfo : EIATTR_FRAME_SIZE
	.align		4
.L_3:
        /*0018*/ 	.byte	0x04, 0x11
        /*001a*/ 	.short	(.L_5 - .L_4)
	.align		4
.L_4:
        /*001c*/ 	.word	index@(triton_poi_fused_convolution_9)
        /*0020*/ 	.word	0x00000000


	//----- nvinfo : EIATTR_MIN_STACK_SIZE
	.align		4
.L_5:
        /*0024*/ 	.byte	0x04, 0x12
        /*0026*/ 	.short	(.L_7 - .L_6)
	.align		4
.L_6:
        /*0028*/ 	.word	index@(triton_poi_fused_convolution_9)
        /*002c*/ 	.word	0x00000000
.L_7:


//--------------------- .nv.info.triton_poi_fused_convolution_9 --------------------------
	.section	.nv.info.triton_poi_fused_convolution_9,"",@"SHT_CUDA_INFO"
	.sectionflags	@""
	.align	4


	//----- nvinfo : EIATTR_CUDA_API_VERSION
	.align		4
        /*0000*/ 	.byte	0x04, 0x37
        /*0002*/ 	.short	(.L_9 - .L_8)
.L_8:
        /*0004*/ 	.word	0x0000007c


	//----- nvinfo : EIATTR_KPARAM_INFO
	.align		4
.L_9:
        /*0008*/ 	.byte	0x04, 0x17
        /*000a*/ 	.short	(.L_11 - .L_10)
.L_10:
        /*000c*/ 	.word	0x00000000
        /*0010*/ 	.short	0x0002
        /*0012*/ 	.short	0x0010
        /*0014*/ 	.byte	0x00, 0xf0, 0x11, 0x00


	//----- nvinfo : EIATTR_KPARAM_INFO
	.align		4
.L_11:
        /*0018*/ 	.byte	0x04, 0x17
        /*001a*/ 	.short	(.L_13 - .L_12)
.L_12:
        /*001c*/ 	.word	0x00000000
        /*0020*/ 	.short	0x0001
        /*0022*/ 	.short	0x0008
        /*0024*/ 	.byte	0x00, 0xf4, 0x21, 0x00


	//----- nvinfo : EIATTR_KPARAM_INFO
	.align		4
.L_13:
        /*0028*/ 	.byte	0x04, 0x17
        /*002a*/ 	.short	(.L_15 - .L_14)
.L_14:
        /*002c*/ 	.word	0x00000000
        /*0030*/ 	.short	0x0000
        /*0032*/ 	.short	0x0000
        /*0034*/ 	.byte	0x00, 0xf4, 0x21, 0x00


	//----- nvinfo : EIATTR_SPARSE_MMA_MASK
	.align		4
.L_15:
        /*0038*/ 	.byte	0x03, 0x50
        /*003a*/ 	.short	0x0000


	//----- nvinfo : EIATTR_MAXREG_COUNT
	.align		4
        /*003c*/ 	.byte	0x03, 0x1b
        /*003e*/ 	.short	0x00ff


	//----- nvinfo : EIATTR_EXIT_INSTR_OFFSETS
	.align		4
        /*0040*/ 	.byte	0x04, 0x1c
        /*0042*/ 	.short	(.L_17 - .L_16)


	//   ....[0]....
.L_16:
        /*0044*/ 	.word	0x00000150


	//----- nvinfo : EIATTR_REQNTID
	.align		4
.L_17:
        /*0048*/ 	.byte	0x04, 0x10
        /*004a*/ 	.short	(.L_19 - .L_18)
.L_18:
        /*004c*/ 	.word	0x00000080
        /*0050*/ 	.word	0x00000001
        /*0054*/ 	.word	0x00000001


	//----- nvinfo : EIATTR_CBANK_PARAM_SIZE
	.align		4
.L_19:
        /*0058*/ 	.byte	0x03, 0x19
        /*005a*/ 	.short	0x0014


	//----- nvinfo : EIATTR_PARAM_CBANK
	.align		4
        /*005c*/ 	.byte	0x04, 0x0a
        /*005e*/ 	.short	(.L_21 - .L_20)
	.align		4
.L_20:
        /*0060*/ 	.word	index@(.nv.constant0.triton_poi_fused_convolution_9)
        /*0064*/ 	.short	0x0210
        /*0066*/ 	.short	0x0014


	//----- nvinfo : EIATTR_SW_WAR
	.align		4
.L_21:
        /*0068*/ 	.byte	0x04, 0x36
        /*006a*/ 	.short	(.L_23 - .L_22)
.L_22:
        /*006c*/ 	.word	0x00000008
.L_23:


//--------------------- .nv.callgraph             --------------------------
	.section	.nv.callgraph,"",@"SHT_CUDA_CALLGRAPH"
	.align	4
	.sectionentsize	8
	.align		4
        /*0000*/ 	.word	0x00000000
	.align		4
        /*0004*/ 	.word	0xffffffff
	.align		4
        /*0008*/ 	.word	0x00000000
	.align		4
        /*000c*/ 	.word	0xfffffffe
	.align		4
        /*0010*/ 	.word	0x00000000
	.align		4
        /*0014*/ 	.word	0xfffffffd
	.align		4
        /*0018*/ 	.word	0x00000000
	.align		4
        /*001c*/ 	.word	0xfffffffc


//--------------------- .text.triton_poi_fused_convolution_9 --------------------------
	.section	.text.triton_poi_fused_convolution_9,"ax",@progbits
	.align	128
        .global         triton_poi_fused_convolution_9
        .type           triton_poi_fused_convolution_9,@function
        .size           triton_poi_fused_convolution_9,(.L_x_1 - triton_poi_fused_convolution_9)
        .other          triton_poi_fused_convolution_9,@"STO_CUDA_ENTRY STV_DEFAULT"
triton_poi_fused_convolution_9:
.text.triton_poi_fused_convolution_9:
[----:B------:R-:W-:Y:S01]  /*0000*/  LDC R1, c[0x0][0x28] ;  /* 0x00000a00ff017b82 */ /* 0x000fe20000000800 */
[----:B------:R-:W1:Y:S07]  /*0010*/  S2R R0, SR_TID.X ;  /* 0x0000000000007919 */ /* 0x000e6e0000002100 */
[----:B------:R-:W2:Y:S01]  /*0020*/  LDC.64 R2, c[0x0][0x210] ;  /* 0x00008400ff027b82 */ /* 0x000ea20000000a00 */
[----:B------:R-:W-:Y:S01]  /*0030*/  ULDC.64 UR4, c[0x0][0x208] ;  /* 0x0000820000047ab9 */ /* 0x000fe20000000a00 */
[----:B------:R-:W3:Y:S01]  /*0040*/  S2R R7, SR_CTAID.X ;  /* 0x0000000000077919 */ /* 0x000ee20000002500 */
[----:B-1----:R-:W-:-:S02]  /*0050*/  LOP3.LUT R0, R0, 0x7f, RZ, 0xc0, !PT ;  /* 0x0000007f00007812 */ /* 0x002fc400078ec0ff */
[----:B---3--:R-:W-:-:S03]  /*0060*/  SHF.R.S32.HI R4, RZ, 0x18, R7 ;  /* 0x00000018ff047819 */ /* 0x008fc60000011407 */
[----:B------:R-:W-:Y:S01]  /*0070*/  IMAD R7, R7, 0x80, R0 ;  /* 0x0000008007077824 */ /* 0x000fe200078e0200 */
[----:B------:R-:W-:-:S03]  /*0080*/  SGXT R0, R4, 0x1 ;  /* 0x000000010400781a */ /* 0x000fc60000000200 */
[----:B--2---:R-:W-:Y:S01]  /*0090*/  IMAD.WIDE R2, R7, 0x4, R2 ;  /* 0x0000000407027825 */ /* 0x004fe200078e0202 */
[----:B------:R-:W1:Y:S01]  /*00a0*/  LDC.64 R4, c[0x0][0x218] ;  /* 0x00008600ff047b82 */ /* 0x000e620000000a00 */
[----:B------:R-:W-:-:S04]  /*00b0*/  LEA.HI R0, R0, R7, RZ, 0x8 ;  /* 0x0000000700007211 */ /* 0x000fc800078f40ff */
[----:B------:R-:W-:-:S04]  /*00c0*/  SHF.R.S32.HI R0, RZ, 0x8, R0 ;  /* 0x00000008ff007819 */ /* 0x000fc80000011400 */
[----:B------:R-:W-:-:S04]  /*00d0*/  LEA.HI R6, R0, R0, RZ, 0x5 ;  /* 0x0000000000067211 */ /* 0x000fc800078f28ff */
[----:B------:R-:W-:-:S05]  /*00e0*/  LOP3.LUT R9, R6, 0xffffffe0, RZ, 0xc0, !PT ;  /* 0xffffffe006097812 */ /* 0x000fca00078ec0ff */
[----:B------:R-:W-:Y:S02]  /*00f0*/  IMAD.IADD R9, R0, 0x1, -R9 ;  /* 0x0000000100097824 */ /* 0x000fe400078e0a09 */
[----:B------:R-:W2:Y:S02]  /*0100*/  LDG.E R0, desc[UR4][R2.64] ;  /* 0x0000000402007981 */ /* 0x000ea4000c1e1900 */
[----:B-1----:R-:W-:-:S06]  /*0110*/  IMAD.WIDE R4, R9, 0x4, R4 ;  /* 0x0000000409047825 */ /* 0x002fcc00078e0204 */
[----:B------:R-:W2:Y:S02]  /*0120*/  LDG.E.EL R5, desc[UR4][R4.64] ;  /* 0x0000000404057981 */ /* 0x000ea4000c2e1900 */
[----:B--2---:R-:W-:-:S05]  /*0130*/  FADD R7, R0, R5 ;  /* 0x0000000500077221 */ /* 0x004fca0000000000 */
[----:B------:R-:W-:Y:S01]  /*0140*/  STG.E desc[UR4][R2.64], R7 ;  /* 0x0000000702007986 */ /* 0x000fe2000c101904 */
[----:B------:R-:W-:Y:S05]  /*0150*/  EXIT ;  /* 0x000000000000794d */ /* 0x000fea0003800000 */
.L_x_0:
[----:B------:R-:W-:-:S00]  /*0160*/  BRA `(.L_x_0) ;  /* 0xfffffffc00fc7947 */ /* 0x000fc0000383ffff */
[----:B------:R-:W-:-:S00]  /*0170*/  NOP ;  /* 0x0000000000007918 */ /* 0x000fc00000000000 */
        /* <DEDUP_REMOVED lines=8> */
.L_x_1:


//--------------------- .nv.constant0.triton_poi_fused_convolution_9 --------------------------
	.section	.nv.constant0.triton_poi_fused_convolution_9,"a",@progbits
	.sectionflags	@""
	.align	4
.nv.constant0.triton_poi_fused_convolution_9:
	.zero		548
